	.headerflags	@"EF_CUDA_TEXMODE_UNIFIED EF_CUDA_64BIT_ADDRESS EF_CUDA_ACCELERATORS EF_CUDA_SM90 EF_CUDA_VIRTUAL_SM(EF_CUDA_SM90)"
	.elftype	@"ET_EXEC"


//--------------------- .nv.info                  --------------------------
	.section	.nv.info,"",@"SHT_CUDA_INFO"
	.align	4


	//----- nvinfo : EIATTR_REGCOUNT
	.align		4
        /*0000*/ 	.byte	0x04, 0x2f
        /*0002*/ 	.short	(.L_3 - .L_2)
	.align		4
.L_2:
        /*0004*/ 	.word	index@(triton_poi_fused__native_batch_norm_legit_no_training_add_clone_27)
        /*0008*/ 	.word	0x0000001c


	//----- nvinfo : EIATTR_MIN_STACK_SIZE
	.align		4
.L_3:
        /*000c*/ 	.byte	0x04, 0x12
        /*000e*/ 	.short	(.L_5 - .L_4)
	.align		4
.L_4:
        /*0010*/ 	.word	index@(triton_poi_fused__native_batch_norm_legit_no_training_add_clone_27)
        /*0014*/ 	.word	0x00000000


	//----- nvinfo : EIATTR_FRAME_SIZE
	.align		4
.L_5:
        /*0018*/ 	.byte	0x04, 0x11
        /*001a*/ 	.short	(.L_7 - .L_6)
	.align		4
.L_6:
        /*001c*/ 	.word	index@(triton_poi_fused__native_batch_norm_legit_no_training_add_clone_27)
        /*0020*/ 	.word	0x00000000


	//----- nvinfo : EIATTR_MIN_STACK_SIZE
	.align		4
.L_7:
        /*0024*/ 	.byte	0x04, 0x12
        /*0026*/ 	.short	(.L_9 - .L_8)
	.align		4
.L_8:
        /*0028*/ 	.word	index@(triton_poi_fused__native_batch_norm_legit_no_training_add_clone_27)
        /*002c*/ 	.word	0x00000000
.L_9:


//--------------------- .nv.info.triton_poi_fused__native_batch_norm_legit_no_training_add_clone_27 --------------------------
	.section	.nv.info.triton_poi_fused__native_batch_norm_legit_no_training_add_clone_27,"",@"SHT_CUDA_INFO"
	.sectionflags	@""
	.align	4


	//----- nvinfo : EIATTR_CUDA_API_VERSION
	.align		4
        /*0000*/ 	.byte	0x04, 0x37
        /*0002*/ 	.short	(.L_11 - .L_10)
.L_10:
        /*0004*/ 	.word	0x0000007c


	//----- nvinfo : EIATTR_KPARAM_INFO
	.align		4
.L_11:
        /*0008*/ 	.byte	0x04, 0x17
        /*000a*/ 	.short	(.L_13 - .L_12)
.L_12:
        /*000c*/ 	.word	0x00000000
        /*0010*/ 	.short	0x0007
        /*0012*/ 	.short	0x0038
        /*0014*/ 	.byte	0x00, 0xf0, 0x11, 0x00


	//----- nvinfo : EIATTR_KPARAM_INFO
	.align		4
.L_13:
        /*0018*/ 	.byte	0x04, 0x17
        /*001a*/ 	.short	(.L_15 - .L_14)
.L_14:
        /*001c*/ 	.word	0x00000000
        /*0020*/ 	.short	0x0006
        /*0022*/ 	.short	0x0030
        /*0024*/ 	.byte	0x00, 0xf4, 0x21, 0x00


	//----- nvinfo : EIATTR_KPARAM_INFO
	.align		4
.L_15:
        /*0028*/ 	.byte	0x04, 0x17
        /*002a*/ 	.short	(.L_17 - .L_16)
.L_16:
        /*002c*/ 	.word	0x00000000
        /*0030*/ 	.short	0x0005
        /*0032*/ 	.short	0x0028
        /*0034*/ 	.byte	0x00, 0xf4, 0x21, 0x00


	//----- nvinfo : EIATTR_KPARAM_INFO
	.align		4
.L_17:
        /*0038*/ 	.byte	0x04, 0x17
        /*003a*/ 	.short	(.L_19 - .L_18)
.L_18:
        /*003c*/ 	.word	0x00000000
        /*0040*/ 	.short	0x0004
        /*0042*/ 	.short	0x0020
        /*0044*/ 	.byte	0x00, 0xf4, 0x21, 0x00


	//----- nvinfo : EIATTR_KPARAM_INFO
	.align		4
.L_19:
        /*0048*/ 	.byte	0x04, 0x17
        /*004a*/ 	.short	(.L_21 - .L_20)
.L_20:
        /*004c*/ 	.word	0x00000000
        /*0050*/ 	.short	0x0003
        /*0052*/ 	.short	0x0018
        /*0054*/ 	.byte	0x00, 0xf4, 0x21, 0x00


	//----- nvinfo : EIATTR_KPARAM_INFO
	.align		4
.L_21:
        /*0058*/ 	.byte	0x04, 0x17
        /*005a*/ 	.short	(.L_23 - .L_22)
.L_22:
        /*005c*/ 	.word	0x00000000
        /*0060*/ 	.short	0x0002
        /*0062*/ 	.short	0x0010
        /*0064*/ 	.byte	0x00, 0xf4, 0x21, 0x00


	//----- nvinfo : EIATTR_KPARAM_INFO
	.align		4
.L_23:
        /*0068*/ 	.byte	0x04, 0x17
        /*006a*/ 	.short	(.L_25 - .L_24)
.L_24:
        /*006c*/ 	.word	0x00000000
        /*0070*/ 	.short	0x0001
        /*0072*/ 	.short	0x0008
        /*0074*/ 	.byte	0x00, 0xf4, 0x21, 0x00


	//----- nvinfo : EIATTR_KPARAM_INFO
	.align		4
.L_25:
        /*0078*/ 	.byte	0x04, 0x17
        /*007a*/ 	.short	(.L_27 - .L_26)
.L_26:
        /*007c*/ 	.word	0x00000000
        /*0080*/ 	.short	0x0000
        /*0082*/ 	.short	0x0000
        /*0084*/ 	.byte	0x00, 0xf4, 0x21, 0x00


	//----- nvinfo : EIATTR_SPARSE_MMA_MASK
	.align		4
.L_27:
        /*0088*/ 	.byte	0x03, 0x50
        /*008a*/ 	.short	0x0000


	//----- nvinfo : EIATTR_MAXREG_COUNT
	.align		4
        /*008c*/ 	.byte	0x03, 0x1b
        /*008e*/ 	.short	0x00ff


	//----- nvinfo : EIATTR_EXIT_INSTR_OFFSETS
	.align		4
        /*0090*/ 	.byte	0x04, 0x1c
        /*0092*/ 	.short	(.L_29 - .L_28)


	//   ....[0]....
.L_28:
        /*0094*/ 	.word	0x000004c0


	//   ....[1]....
        /*0098*/ 	.word	0x000004e0


	//----- nvinfo : EIATTR_REQNTID
	.align		4
.L_29:
        /*009c*/ 	.byte	0x04, 0x10
        /*009e*/ 	.short	(.L_31 - .L_30)
.L_30:
        /*00a0*/ 	.word	0x00000080
        /*00a4*/ 	.word	0x00000001
        /*00a8*/ 	.word	0x00000001


	//----- nvinfo : EIATTR_CBANK_PARAM_SIZE
	.align		4
.L_31:
        /*00ac*/ 	.byte	0x03, 0x19
        /*00ae*/ 	.short	0x003c


	//----- nvinfo : EIATTR_PARAM_CBANK
	.align		4
        /*00b0*/ 	.byte	0x04, 0x0a
        /*00b2*/ 	.short	(.L_33 - .L_32)
	.align		4
.L_32:
        /*00b4*/ 	.word	index@(.nv.constant0.triton_poi_fused__native_batch_norm_legit_no_training_add_clone_27)
        /*00b8*/ 	.short	0x0210
        /*00ba*/ 	.short	0x003c


	//----- nvinfo : EIATTR_SW_WAR
	.align		4
.L_33:
        /*00bc*/ 	.byte	0x04, 0x36
        /*00be*/ 	.short	(.L_35 - .L_34)
.L_34:
        /*00c0*/ 	.word	0x00000008
.L_35:


//--------------------- .nv.callgraph             --------------------------
	.section	.nv.callgraph,"",@"SHT_CUDA_CALLGRAPH"
	.align	4
	.sectionentsize	8
	.align		4
        /*0000*/ 	.word	0x00000000
	.align		4
        /*0004*/ 	.word	0xffffffff
	.align		4
        /*0008*/ 	.word	0x00000000
	.align		4
        /*000c*/ 	.word	0xfffffffe
	.align		4
        /*0010*/ 	.word	0x00000000
	.align		4
        /*0014*/ 	.word	0xfffffffd
	.align		4
        /*0018*/ 	.word	0x00000000
	.align		4
        /*001c*/ 	.word	0xfffffffc


//--------------------- .nv.constant4             --------------------------
	.section	.nv.constant4,"a",@progbits
	.align	8
	.align		8
.nv.constant4:
        /*0000*/ 	.dword	_$_str
	.align		8
        /*0008*/ 	.dword	_$_str_$_2


//--------------------- .text.triton_poi_fused__native_batch_norm_legit_no_training_add_clone_27 --------------------------
	.section	.text.triton_poi_fused__native_batch_norm_legit_no_training_add_clone_27,"ax",@progbits
	.align	128
        .global         triton_poi_fused__native_batch_norm_legit_no_training_add_clone_27
        .type           triton_poi_fused__native_batch_norm_legit_no_training_add_clone_27,@function
        .size           triton_poi_fused__native_batch_norm_legit_no_training_add_clone_27,(.L_x_1 - triton_poi_fused__native_batch_norm_legit_no_training_add_clone_27)
        .other          triton_poi_fused__native_batch_norm_legit_no_training_add_clone_27,@"STO_CUDA_ENTRY STV_DEFAULT"
triton_poi_fused__native_batch_norm_legit_no_training_add_clone_27:
.text.triton_poi_fused__native_batch_norm_legit_no_training_add_clone_27:
[----:B------:R-:W0:Y:S01]  /*0000*/  LDC R1, c[0x0][0x28] ;  /* 0x00000a00ff017b82 */ /* 0x000e220000000800 */
[----:B------:R-:W1:Y:S07]  /*0010*/  S2R R0, SR_TID.X ;  /* 0x0000000000007919 */ /* 0x000e6e0000002100 */
[----:B------:R-:W2:Y:S01]  /*0020*/  LDC.64 R2, c[0x0][0x228] ;  /* 0x00008a00ff027b82 */ /* 0x000ea20000000a00 */
[----:B------:R-:W-:Y:S01]  /*0030*/  ULDC.64 UR4, c[0x0][0x208] ;  /* 0x0000820000047ab9 */ /* 0x000fe20000000a00 */
[----:B------:R-:W3:Y:S06]  /*0040*/  S2R R5, SR_CTAID.X ;  /* 0x0000000000057919 */ /* 0x000eec0000002500 */
[----:B------:R-:W4:Y:S08]  /*0050*/  LDC.64 R18, c[0x0][0x218] ;  /* 0x00008600ff127b82 */ /* 0x000f300000000a00 */
[----:B------:R-:W5:Y:S08]  /*0060*/  LDC.64 R10, c[0x0][0x220] ;  /* 0x00008800ff0a7b82 */ /* 0x000f700000000a00 */
[----:B------:R-:W5:Y:S01]  /*0070*/  LDC.64 R16, c[0x0][0x230] ;  /* 0x00008c00ff107b82 */ /* 0x000f620000000a00 */
[----:B-1----:R-:W-:-:S07]  /*0080*/  SHF.L.U32 R0, R0, 0x1, RZ ;  /* 0x0000000100007819 */ /* 0x002fce00000006ff */
[----:B------:R-:W1:Y:S01]  /*0090*/  LDC.64 R14, c[0x0][0x238] ;  /* 0x00008e00ff0e7b82 */ /* 0x000e620000000a00 */
[----:B------:R-:W-:-:S04]  /*00a0*/  LOP3.LUT R0, R0, 0xfe, RZ, 0xc0, !PT ;  /* 0x000000fe00007812 */ /* 0x000fc800078ec0ff */
[----:B---3--:R-:W-:-:S03]  /*00b0*/  LEA R0, R5, R0, 0x8 ;  /* 0x0000000005007211 */ /* 0x008fc600078e40ff */
[----:B------:R-:W3:Y:S01]  /*00c0*/  LDC.64 R8, c[0x0][0x210] ;  /* 0x00008400ff087b82 */ /* 0x000ee20000000a00 */
[C---:B------:R-:W-:Y:S01]  /*00d0*/  ISETP.GE.AND P4, PT, R0.reuse, 0x1600, PT ;  /* 0x000016000000780c */ /* 0x040fe20003f86270 */
[----:B------:R-:W-:-:S05]  /*00e0*/  IMAD.HI R4, R0, 0x2e8ba2e9, RZ ;  /* 0x2e8ba2e900047827 */ /* 0x000fca00078e02ff */
[----:B------:R-:W-:-:S04]  /*00f0*/  SHF.R.U32.HI R5, RZ, 0x1f, R4 ;  /* 0x0000001fff057819 */ /* 0x000fc80000011604 */
[----:B------:R-:W-:-:S05]  /*0100*/  LEA.HI.SX32 R7, R4, R5, 0x1e ;  /* 0x0000000504077211 */ /* 0x000fca00078ff2ff */
[----:B------:R-:W-:Y:S01]  /*0110*/  IMAD R12, R7, -0x16, R0 ;  /* 0xffffffea070c7824 */ /* 0x000fe200078e0200 */
[----:B------:R-:W-:-:S03]  /*0120*/  CS2R R6, SRZ ;  /* 0x0000000000067805 */ /* 0x000fc6000001ff00 */
[----:B--2---:R-:W-:-:S05]  /*0130*/  IMAD.WIDE R2, R12, 0x4, R2 ;  /* 0x000000040c027825 */ /* 0x004fca00078e0202 */
[----:B------:R2:W3:Y:S01]  /*0140*/  @!P4 LDG.E.EL.64 R6, desc[UR4][R2.64] ;  /* 0x000000040206c981 */ /* 0x0004e2000c2e1b00 */
[-C--:B------:R-:W-:Y:S01]  /*0150*/  LEA.HI.SX32 R13, R4, R5.reuse, 0x1b ;  /* 0x00000005040d7211 */ /* 0x080fe200078fdaff */
[----:B----4-:R-:W-:Y:S01]  /*0160*/  IMAD.WIDE R18, R0, 0x4, R18 ;  /* 0x0000000400127825 */ /* 0x010fe200078e0212 */
[----:B------:R-:W-:Y:S02]  /*0170*/  LEA.HI.SX32 R4, R4, R5, 0x18 ;  /* 0x0000000504047211 */ /* 0x000fe400078fc2ff */
[C---:B------:R-:W-:Y:S01]  /*0180*/  LEA.HI R20, R13.reuse, R13, RZ, 0x3 ;  /* 0x0000000d0d147211 */ /* 0x040fe200078f18ff */
[----:B------:R-:W-:-:S03]  /*0190*/  IMAD R5, R13, -0xb0, R0 ;  /* 0xffffff500d057824 */ /* 0x000fc600078e0200 */
[----:B------:R-:W-:Y:S01]  /*01a0*/  LOP3.LUT R20, R20, 0xfffffff8, RZ, 0xc0, !PT ;  /* 0xfffffff814147812 */ /* 0x000fe200078ec0ff */
[----:B------:R-:W-:Y:S01]  /*01b0*/  IMAD R21, R4, 0x6f6, R5 ;  /* 0x000006f604157824 */ /* 0x000fe200078e0205 */
[----:B--2---:R-:W-:Y:S02]  /*01c0*/  CS2R R2, SRZ ;  /* 0x0000000000027805 */ /* 0x004fe4000001ff00 */
[----:B------:R-:W-:Y:S02]  /*01d0*/  CS2R R4, SRZ ;  /* 0x0000000000047805 */ /* 0x000fe4000001ff00 */
[----:B------:R-:W-:Y:S02]  /*01e0*/  IADD3 R13, R13, -R20, RZ ;  /* 0x800000140d0d7210 */ /* 0x000fe40007ffe0ff */
[----:B------:R-:W-:Y:S01]  /*01f0*/  IADD3 R22, R21, 0xdc, RZ ;  /* 0x000000dc15167810 */ /* 0x000fe20007ffe0ff */
[----:B-----5:R-:W-:Y:S01]  /*0200*/  IMAD.WIDE R20, R12, 0x4, R10 ;  /* 0x000000040c147825 */ /* 0x020fe200078e020a */
[----:B------:R-:W2:Y:S01]  /*0210*/  @!P4 LDG.E.64 R2, desc[UR4][R18.64] ;  /* 0x000000041202c981 */ /* 0x000ea2000c1e1b00 */
[----:B------:R-:W-:-:S02]  /*0220*/  CS2R R10, SRZ ;  /* 0x00000000000a7805 */ /* 0x000fc4000001ff00 */
[----:B------:R-:W-:Y:S01]  /*0230*/  IMAD R25, R13, 0xc6, R22 ;  /* 0x000000c60d197824 */ /* 0x000fe200078e0216 */
[----:B------:R-:W2:Y:S01]  /*0240*/  @!P4 LDG.E.EL.64 R4, desc[UR4][R20.64] ;  /* 0x000000041404c981 */ /* 0x000ea2000c2e1b00 */
[----:B0-----:R-:W-:-:S04]  /*0250*/  IMAD.WIDE R16, R12, 0x4, R16 ;  /* 0x000000040c107825 */ /* 0x001fc800078e0210 */
[----:B-1----:R-:W-:Y:S01]  /*0260*/  IMAD.WIDE R22, R12, 0x4, R14 ;  /* 0x000000040c167825 */ /* 0x002fe200078e020e */
[----:B------:R-:W-:Y:S01]  /*0270*/  CS2R R12, SRZ ;  /* 0x00000000000c7805 */ /* 0x000fe2000001ff00 */
[----:B------:R-:W4:Y:S02]  /*0280*/  @!P4 LDG.E.EL.64 R10, desc[UR4][R16.64] ;  /* 0x00000004100ac981 */ /* 0x000f24000c2e1b00 */
[----:B---3--:R-:W-:Y:S01]  /*0290*/  IMAD.WIDE R14, R25, 0x4, R8 ;  /* 0x00000004190e7825 */ /* 0x008fe200078e0208 */
[----:B------:R-:W-:Y:S02]  /*02a0*/  CS2R R8, SRZ ;  /* 0x0000000000087805 */ /* 0x000fe4000001ff00 */
[----:B------:R-:W4:Y:S04]  /*02b0*/  @!P4 LDG.E.EL.64 R12, desc[UR4][R22.64] ;  /* 0x00000004160cc981 */ /* 0x000f28000c2e1b00 */
[----:B------:R0:W3:Y:S02]  /*02c0*/  @!P4 LDG.E.64 R8, desc[UR4][R14.64] ;  /* 0x000000040e08c981 */ /* 0x0000e4000c1e1b00 */
[----:B0-----:R-:W-:Y:S01]  /*02d0*/  HFMA2.MMA R14, -RZ, RZ, 1.625, 0 ;  /* 0x3e800000ff0e7435 */ /* 0x001fe200000001ff */
[----:B------:R-:W-:Y:S01]  /*02e0*/  FADD R6, R6, 0.0010000000474974513054 ;  /* 0x3a83126f06067421 */ /* 0x000fe20000000000 */
[----:B------:R-:W-:-:S03]  /*02f0*/  FADD R7, R7, 0.0010000000474974513054 ;  /* 0x3a83126f07077421 */ /* 0x000fc60000000000 */
[----:B------:R-:W0:Y:S08]  /*0300*/  MUFU.SQRT R18, R6 ;  /* 0x0000000600127308 */ /* 0x000e300000002000 */
[----:B------:R1:W5:Y:S01]  /*0310*/  MUFU.SQRT R19, R7 ;  /* 0x0000000700137308 */ /* 0x0003620000002000 */
[C---:B0-----:R-:W-:Y:S02]  /*0320*/  FSETP.GT.AND P0, PT, R18.reuse, 8.50705917302346158658e+37, PT ;  /* 0x7e8000001200780b */ /* 0x041fe40003f04000 */
[----:B------:R-:W-:Y:S01]  /*0330*/  FSETP.GEU.AND P2, PT, R18, 1.175494350822287508e-38, PT ;  /* 0x008000001200780b */ /* 0x000fe20003f4e000 */
[----:B-1----:R-:W0:Y:S01]  /*0340*/  LDC.64 R6, c[0x0][0x240] ;  /* 0x00009000ff067b82 */ /* 0x002e220000000a00 */
[----:B-----5:R-:W-:-:S02]  /*0350*/  FSETP.GT.AND P1, PT, R19, 8.50705917302346158658e+37, PT ;  /* 0x7e8000001300780b */ /* 0x020fc40003f24000 */
[----:B------:R-:W-:-:S07]  /*0360*/  FSETP.GEU.AND P3, PT, R19, 1.175494350822287508e-38, PT ;  /* 0x008000001300780b */ /* 0x000fce0003f6e000 */
[----:B------:R-:W-:-:S04]  /*0370*/  @P0 FMUL R18, R18, 0.25 ;  /* 0x3e80000012120820 */ /* 0x000fc80000400000 */
[----:B------:R-:W-:Y:S01]  /*0380*/  @!P2 FMUL R18, R18, 16777216 ;  /* 0x4b8000001212a820 */ /* 0x000fe20000400000 */
[----:B------:R-:W-:-:S04]  /*0390*/  @P1 FMUL R19, R19, 0.25 ;  /* 0x3e80000013131820 */ /* 0x000fc80000400000 */
[----:B------:R-:W-:Y:S01]  /*03a0*/  @!P3 FMUL R19, R19, 16777216 ;  /* 0x4b8000001313b820 */ /* 0x000fe20000400000 */
[----:B------:R-:W1:Y:S01]  /*03b0*/  MUFU.RCP R18, R18 ;  /* 0x0000001200127308 */ /* 0x000e620000001000 */
[----:B------:R-:W-:-:S07]  /*03c0*/  FSEL R15, R14, 1, P0 ;  /* 0x3f8000000e0f7808 */ /* 0x000fce0000000000 */
[----:B------:R-:W5:Y:S01]  /*03d0*/  MUFU.RCP R19, R19 ;  /* 0x0000001300137308 */ /* 0x000f620000001000 */
[----:B------:R-:W-:Y:S01]  /*03e0*/  FSEL R14, R14, 1, P1 ;  /* 0x3f8000000e0e7808 */ /* 0x000fe20000800000 */
[----:B------:R-:W-:-:S04]  /*03f0*/  @!P2 FMUL R15, R15, 16777216 ;  /* 0x4b8000000f0fa820 */ /* 0x000fc80000400000 */
[----:B------:R-:W-:Y:S01]  /*0400*/  @!P3 FMUL R14, R14, 16777216 ;  /* 0x4b8000000e0eb820 */ /* 0x000fe20000400000 */
[----:B--2---:R-:W-:Y:S01]  /*0410*/  FADD R3, -R5, R3 ;  /* 0x0000000305037221 */ /* 0x004fe20000000100 */
[----:B------:R-:W-:Y:S01]  /*0420*/  FADD R2, -R4, R2 ;  /* 0x0000000204027221 */ /* 0x000fe20000000100 */
[----:B-1----:R-:W-:Y:S01]  /*0430*/  FMUL R15, R18, R15 ;  /* 0x0000000f120f7220 */ /* 0x002fe20000400000 */
[----:B-----5:R-:W-:-:S03]  /*0440*/  FMUL R14, R19, R14 ;  /* 0x0000000e130e7220 */ /* 0x020fc60000400000 */
[----:B------:R-:W-:Y:S01]  /*0450*/  FMUL R15, R2, R15 ;  /* 0x0000000f020f7220 */ /* 0x000fe20000400000 */
[----:B------:R-:W-:-:S03]  /*0460*/  FMUL R14, R3, R14 ;  /* 0x0000000e030e7220 */ /* 0x000fc60000400000 */
[----:B----4-:R-:W-:Y:S01]  /*0470*/  FFMA R15, R15, R10, R12 ;  /* 0x0000000a0f0f7223 */ /* 0x010fe2000000000c */
[----:B------:R-:W-:Y:S01]  /*0480*/  FFMA R14, R14, R11, R13 ;  /* 0x0000000b0e0e7223 */ /* 0x000fe2000000000d */
[----:B0-----:R-:W-:-:S04]  /*0490*/  IMAD.WIDE R6, R0, 0x4, R6 ;  /* 0x0000000400067825 */ /* 0x001fc800078e0206 */
[----:B---3--:R-:W-:Y:S01]  /*04a0*/  FADD R8, R15, R8 ;  /* 0x000000080f087221 */ /* 0x008fe20000000000 */
[----:B------:R-:W-:Y:S01]  /*04b0*/  FADD R9, R14, R9 ;  /* 0x000000090e097221 */ /* 0x000fe20000000000 */
[----:B------:R-:W-:Y:S06]  /*04c0*/  @P4 EXIT ;  /* 0x000000000000494d */ /* 0x000fec0003800000 */
[----:B------:R-:W-:Y:S01]  /*04d0*/  STG.E.64 desc[UR4][R6.64], R8 ;  /* 0x0000000806007986 */ /* 0x000fe2000c101b04 */
[----:B------:R-:W-:Y:S05]  /*04e0*/  EXIT ;  /* 0x000000000000794d */ /* 0x000fea0003800000 */
.L_x_0:
[----:B------:R-:W-:-:S00]  /*04f0*/  BRA `(.L_x_0) ;  /* 0xfffffffc00fc7947 */ /* 0x000fc0000383ffff */
[----:B------:R-:W-:-:S00]  /*0500*/  NOP ;  /* 0x0000000000007918 */ /* 0x000fc00000000000 */
[----:B------:R-:W-:-:S00]  /*0510*/  NOP ;  /* 0x0000000000007918 */ /* 0x000fc00000000000 */
[----:B------:R-:W-:-:S00]  /*0520*/  NOP ;  /* 0x0000000000007918 */ /* 0x000fc00000000000 */
[----:B------:R-:W-:-:S00]  /*0530*/  NOP ;  /* 0x0000000000007918 */ /* 0x000fc00000000000 */
[----:B------:R-:W-:-:S00]  /*0540*/  NOP ;  /* 0x0000000000007918 */ /* 0x000fc00000000000 */
[----:B------:R-:W-:-:S00]  /*0550*/  NOP ;  /* 0x0000000000007918 */ /* 0x000fc00000000000 */
[----:B------:R-:W-:-:S00]  /*0560*/  NOP ;  /* 0x0000000000007918 */ /* 0x000fc00000000000 */
[----:B------:R-:W-:-:S00]  /*0570*/  NOP ;  /* 0x0000000000007918 */ /* 0x000fc00000000000 */
.L_x_1:


//--------------------- .nv.global.init           --------------------------
	.section	.nv.global.init,"aw",@progbits
.nv.global.init:
	.type		_$_str,@object
	.size		_$_str,(_$_str_$_2 - _$_str)
_$_str:
        /*0000*/ 	.byte	0x5f, 0x5f, 0x43, 0x55, 0x44, 0x41, 0x5f, 0x46, 0x54, 0x5a, 0x00
	.type		_$_str_$_2,@object
	.size		_$_str_$_2,(.L_1 - _$_str_$_2)
_$_str_$_2:
        /*000b*/ 	.byte	0x5f, 0x5f, 0x43, 0x55, 0x44, 0x41, 0x5f, 0x50, 0x52, 0x45, 0x43, 0x5f, 0x53, 0x51, 0x52, 0x54
        /*001b*/ 	.byte	0x00
.L_1:


//--------------------- .nv.constant0.triton_poi_fused__native_batch_norm_legit_no_training_add_clone_27 --------------------------
	.section	.nv.constant0.triton_poi_fused__native_batch_norm_legit_no_training_add_clone_27,"a",@progbits
	.sectionflags	@""
	.align	4
.nv.constant0.triton_poi_fused__native_batch_norm_legit_no_training_add_clone_27:
	.zero		588
